//
// Generated by NVIDIA NVVM Compiler
//
// Compiler Build ID: CL-36424714
// Cuda compilation tools, release 13.0, V13.0.88
// Based on NVVM 20.0.0
//

.version 9.0
.target sm_100
.address_size 64

	// .globl	_Z11exp1_kernelPdPKdi
.const .align 8 .b8 c_tbl[16384];
.global .align 8 .b8 g_tbl[16384];

.visible .entry _Z11exp1_kernelPdPKdi(
	.param .u64 .ptr .align 1 _Z11exp1_kernelPdPKdi_param_0,
	.param .u64 .ptr .align 1 _Z11exp1_kernelPdPKdi_param_1,
	.param .u32 _Z11exp1_kernelPdPKdi_param_2
)
{
	.reg .pred 	%p<5>;
	.reg .b32 	%r<21>;
	.reg .b32 	%f<3>;
	.reg .b64 	%rd<9>;
	.reg .b64 	%fd<26>;

	ld.param.u64 	%rd1, [_Z11exp1_kernelPdPKdi_param_0];
	ld.param.u64 	%rd2, [_Z11exp1_kernelPdPKdi_param_1];
	ld.param.u32 	%r5, [_Z11exp1_kernelPdPKdi_param_2];
	mov.u32 	%r6, %tid.x;
	mov.u32 	%r7, %ctaid.x;
	mov.u32 	%r8, %ntid.x;
	mad.lo.s32 	%r1, %r7, %r8, %r6;
	setp.ge.s32 	%p1, %r1, %r5;
	@%p1 bra 	$L__BB0_5;
	cvta.to.global.u64 	%rd3, %rd2;
	mul.wide.s32 	%rd4, %r1, 8;
	add.s64 	%rd5, %rd3, %rd4;
	ld.global.f64 	%fd1, [%rd5];
	fma.rn.f64 	%fd6, %fd1, 0d3FF71547652B82FE, 0d4338000000000000;
	{
	.reg .b32 %temp; 
	mov.b64 	{%r2, %temp}, %fd6;
	}
	mov.f64 	%fd7, 0dC338000000000000;
	add.rn.f64 	%fd8, %fd6, %fd7;
	fma.rn.f64 	%fd9, %fd8, 0dBFE62E42FEFA39EF, %fd1;
	fma.rn.f64 	%fd10, %fd8, 0dBC7ABC9E3B39803F, %fd9;
	fma.rn.f64 	%fd11, %fd10, 0d3E5ADE1569CE2BDF, 0d3E928AF3FCA213EA;
	fma.rn.f64 	%fd12, %fd11, %fd10, 0d3EC71DEE62401315;
	fma.rn.f64 	%fd13, %fd12, %fd10, 0d3EFA01997C89EB71;
	fma.rn.f64 	%fd14, %fd13, %fd10, 0d3F2A01A014761F65;
	fma.rn.f64 	%fd15, %fd14, %fd10, 0d3F56C16C1852B7AF;
	fma.rn.f64 	%fd16, %fd15, %fd10, 0d3F81111111122322;
	fma.rn.f64 	%fd17, %fd16, %fd10, 0d3FA55555555502A1;
	fma.rn.f64 	%fd18, %fd17, %fd10, 0d3FC5555555555511;
	fma.rn.f64 	%fd19, %fd18, %fd10, 0d3FE000000000000B;
	fma.rn.f64 	%fd20, %fd19, %fd10, 0d3FF0000000000000;
	fma.rn.f64 	%fd21, %fd20, %fd10, 0d3FF0000000000000;
	{
	.reg .b32 %temp; 
	mov.b64 	{%r3, %temp}, %fd21;
	}
	{
	.reg .b32 %temp; 
	mov.b64 	{%temp, %r4}, %fd21;
	}
	shl.b32 	%r9, %r2, 20;
	add.s32 	%r10, %r9, %r4;
	mov.b64 	%fd25, {%r3, %r10};
	{
	.reg .b32 %temp; 
	mov.b64 	{%temp, %r11}, %fd1;
	}
	mov.b32 	%f2, %r11;
	abs.f32 	%f1, %f2;
	setp.lt.f32 	%p2, %f1, 0f4086232B;
	@%p2 bra 	$L__BB0_4;
	setp.lt.f64 	%p3, %fd1, 0d0000000000000000;
	add.f64 	%fd22, %fd1, 0d7FF0000000000000;
	selp.f64 	%fd25, 0d0000000000000000, %fd22, %p3;
	setp.geu.f32 	%p4, %f1, 0f40874800;
	@%p4 bra 	$L__BB0_4;
	shr.u32 	%r12, %r2, 31;
	add.s32 	%r13, %r2, %r12;
	shr.s32 	%r14, %r13, 1;
	shl.b32 	%r15, %r14, 20;
	add.s32 	%r16, %r4, %r15;
	mov.b64 	%fd23, {%r3, %r16};
	sub.s32 	%r17, %r2, %r14;
	shl.b32 	%r18, %r17, 20;
	add.s32 	%r19, %r18, 1072693248;
	mov.b32 	%r20, 0;
	mov.b64 	%fd24, {%r20, %r19};
	mul.f64 	%fd25, %fd24, %fd23;
$L__BB0_4:
	cvta.to.global.u64 	%rd6, %rd1;
	add.s64 	%rd8, %rd6, %rd4;
	st.global.f64 	[%rd8], %fd25;
$L__BB0_5:
	ret;

}
	// .globl	_Z11exp2_kernelPdPKdi
.visible .entry _Z11exp2_kernelPdPKdi(
	.param .u64 .ptr .align 1 _Z11exp2_kernelPdPKdi_param_0,
	.param .u64 .ptr .align 1 _Z11exp2_kernelPdPKdi_param_1,
	.param .u32 _Z11exp2_kernelPdPKdi_param_2
)
{
	.reg .pred 	%p<2>;
	.reg .b32 	%r<6>;
	.reg .b32 	%f<4>;
	.reg .b64 	%rd<8>;
	.reg .b64 	%fd<3>;

	ld.param.u64 	%rd1, [_Z11exp2_kernelPdPKdi_param_0];
	ld.param.u64 	%rd2, [_Z11exp2_kernelPdPKdi_param_1];
	ld.param.u32 	%r2, [_Z11exp2_kernelPdPKdi_param_2];
	mov.u32 	%r3, %tid.x;
	mov.u32 	%r4, %ctaid.x;
	mov.u32 	%r5, %ntid.x;
	mad.lo.s32 	%r1, %r4, %r5, %r3;
	setp.ge.s32 	%p1, %r1, %r2;
	@%p1 bra 	$L__BB1_2;
	cvta.to.global.u64 	%rd3, %rd2;
	cvta.to.global.u64 	%rd4, %rd1;
	mul.wide.s32 	%rd5, %r1, 8;
	add.s64 	%rd6, %rd3, %rd5;
	ld.global.f64 	%fd1, [%rd6];
	cvt.rn.f32.f64 	%f1, %fd1;
	mul.f32 	%f2, %f1, 0f3FB8AA3B;
	ex2.approx.f32 	%f3, %f2;
	cvt.f64.f32 	%fd2, %f3;
	add.s64 	%rd7, %rd4, %rd5;
	st.global.f64 	[%rd7], %fd2;
$L__BB1_2:
	ret;

}
	// .globl	_Z11exp3_kernelPdPKdi
.visible .entry _Z11exp3_kernelPdPKdi(
	.param .u64 .ptr .align 1 _Z11exp3_kernelPdPKdi_param_0,
	.param .u64 .ptr .align 1 _Z11exp3_kernelPdPKdi_param_1,
	.param .u32 _Z11exp3_kernelPdPKdi_param_2
)
{
	.reg .pred 	%p<4>;
	.reg .b32 	%r<6>;
	.reg .b64 	%rd<19>;
	.reg .b64 	%fd<19>;

	ld.param.u64 	%rd1, [_Z11exp3_kernelPdPKdi_param_0];
	ld.param.u64 	%rd2, [_Z11exp3_kernelPdPKdi_param_1];
	ld.param.u32 	%r2, [_Z11exp3_kernelPdPKdi_param_2];
	mov.u32 	%r3, %tid.x;
	mov.u32 	%r4, %ctaid.x;
	mov.u32 	%r5, %ntid.x;
	mad.lo.s32 	%r1, %r4, %r5, %r3;
	setp.ge.s32 	%p1, %r1, %r2;
	@%p1 bra 	$L__BB2_5;
	cvta.to.global.u64 	%rd3, %rd2;
	mul.wide.s32 	%rd4, %r1, 8;
	add.s64 	%rd5, %rd3, %rd4;
	ld.global.f64 	%fd1, [%rd5];
	setp.le.f64 	%p2, %fd1, 0dC086232BDD7ABCD2;
	mov.f64 	%fd18, 0d0000000000000000;
	@%p2 bra 	$L__BB2_4;
	setp.ge.f64 	%p3, %fd1, 0d40862E42FEFA39EF;
	mov.f64 	%fd18, 0d7FF0000000000000;
	@%p3 bra 	$L__BB2_4;
	fma.rn.f64 	%fd6, %fd1, 0d40A71547652B82FE, 0d4338000000000000;
	mov.b64 	%rd6, %fd6;
	shl.b64 	%rd7, %rd6, 3;
	and.b64  	%rd8, %rd7, 16376;
	mov.u64 	%rd9, c_tbl;
	add.s64 	%rd10, %rd9, %rd8;
	ld.const.u64 	%rd11, [%rd10];
	add.f64 	%fd7, %fd6, 0dC338000000000000;
	mul.f64 	%fd8, %fd7, 0d3F362E42FEFA39EF;
	sub.f64 	%fd9, %fd8, %fd1;
	shl.b64 	%rd12, %rd6, 41;
	and.b64  	%rd13, %rd12, -4503599627370496;
	add.s64 	%rd14, %rd13, 4607182418800017408;
	mov.f64 	%fd10, 0d4008000000600DD3;
	sub.f64 	%fd11, %fd10, %fd9;
	mul.f64 	%fd12, %fd9, %fd9;
	mul.f64 	%fd13, %fd11, %fd12;
	mul.f64 	%fd14, %fd13, 0d3FC5555555BB5FDB;
	sub.f64 	%fd15, %fd14, %fd9;
	add.f64 	%fd16, %fd15, 0d3FF0000000000000;
	or.b64  	%rd15, %rd11, %rd14;
	mov.b64 	%fd17, %rd15;
	mul.f64 	%fd18, %fd16, %fd17;
$L__BB2_4:
	cvta.to.global.u64 	%rd16, %rd1;
	add.s64 	%rd18, %rd16, %rd4;
	st.global.f64 	[%rd18], %fd18;
$L__BB2_5:
	ret;

}
	// .globl	_Z11exp4_kernelPdPKdi
.visible .entry _Z11exp4_kernelPdPKdi(
	.param .u64 .ptr .align 1 _Z11exp4_kernelPdPKdi_param_0,
	.param .u64 .ptr .align 1 _Z11exp4_kernelPdPKdi_param_1,
	.param .u32 _Z11exp4_kernelPdPKdi_param_2
)
{
	.reg .pred 	%p<4>;
	.reg .b32 	%r<6>;
	.reg .b64 	%rd<19>;
	.reg .b64 	%fd<19>;

	ld.param.u64 	%rd1, [_Z11exp4_kernelPdPKdi_param_0];
	ld.param.u64 	%rd2, [_Z11exp4_kernelPdPKdi_param_1];
	ld.param.u32 	%r2, [_Z11exp4_kernelPdPKdi_param_2];
	mov.u32 	%r3, %tid.x;
	mov.u32 	%r4, %ctaid.x;
	mov.u32 	%r5, %ntid.x;
	mad.lo.s32 	%r1, %r4, %r5, %r3;
	setp.ge.s32 	%p1, %r1, %r2;
	@%p1 bra 	$L__BB3_5;
	cvta.to.global.u64 	%rd3, %rd2;
	mul.wide.s32 	%rd4, %r1, 8;
	add.s64 	%rd5, %rd3, %rd4;
	ld.global.f64 	%fd1, [%rd5];
	setp.le.f64 	%p2, %fd1, 0dC086232BDD7ABCD2;
	mov.f64 	%fd18, 0d0000000000000000;
	@%p2 bra 	$L__BB3_4;
	setp.ge.f64 	%p3, %fd1, 0d40862E42FEFA39EF;
	mov.f64 	%fd18, 0d7FF0000000000000;
	@%p3 bra 	$L__BB3_4;
	fma.rn.f64 	%fd6, %fd1, 0d40A71547652B82FE, 0d4338000000000000;
	mov.b64 	%rd6, %fd6;
	shl.b64 	%rd7, %rd6, 3;
	and.b64  	%rd8, %rd7, 16376;
	mov.u64 	%rd9, g_tbl;
	add.s64 	%rd10, %rd9, %rd8;
	ld.global.u64 	%rd11, [%rd10];
	add.f64 	%fd7, %fd6, 0dC338000000000000;
	mul.f64 	%fd8, %fd7, 0d3F362E42FEFA39EF;
	sub.f64 	%fd9, %fd8, %fd1;
	shl.b64 	%rd12, %rd6, 41;
	and.b64  	%rd13, %rd12, -4503599627370496;
	add.s64 	%rd14, %rd13, 4607182418800017408;
	mov.f64 	%fd10, 0d4008000000600DD3;
	sub.f64 	%fd11, %fd10, %fd9;
	mul.f64 	%fd12, %fd9, %fd9;
	mul.f64 	%fd13, %fd11, %fd12;
	mul.f64 	%fd14, %fd13, 0d3FC5555555BB5FDB;
	sub.f64 	%fd15, %fd14, %fd9;
	add.f64 	%fd16, %fd15, 0d3FF0000000000000;
	or.b64  	%rd15, %rd11, %rd14;
	mov.b64 	%fd17, %rd15;
	mul.f64 	%fd18, %fd16, %fd17;
$L__BB3_4:
	cvta.to.global.u64 	%rd16, %rd1;
	add.s64 	%rd18, %rd16, %rd4;
	st.global.f64 	[%rd18], %fd18;
$L__BB3_5:
	ret;

}


// ===== COMPILED SASS (sm_100) =====

	.target	sm_100

	.elftype	@"ET_EXEC"


//--------------------- .note.nv.tkinfo           --------------------------
	.section	.note.nv.tkinfo,"",@"SHT_NOTE"
	.sectionflags	@"SHF_NOTE_NV_TKINFO"
	.tkinfo
        /*0018*/ 	.word	0x00000002
        /*0030*/ 	.string	""
        /*0030*/ 	.string	"ptxas"
        /*0030*/ 	.string	"Cuda compilation tools, release 13.0, V13.0.88"
        /*0030*/ 	.string	"Build cuda_13.0.r13.0/compiler.36424714_0"
        /*0030*/ 	.string	"-arch sm_100 -m 64 "



//--------------------- .note.nv.cuinfo           --------------------------
	.section	.note.nv.cuinfo,"",@"SHT_NOTE"
	.sectionflags	@"SHF_NOTE_NV_CUINFO"
        /*0018*/ 	.short	0x0002
        /*001a*/ 	.short	0x0064
        /*001c*/ 	.short	0x0082
	.zero		2


//--------------------- .nv.info                  --------------------------
	.section	.nv.info,"",@"SHT_CUDA_INFO"
	.align	4


	//----- nvinfo : EIATTR_REGCOUNT
	.align		4
        /*0000*/ 	.byte	0x04, 0x2f
        /*0002*/ 	.short	(.L_3 - .L_2)
	.align		4
.L_2:
        /*0004*/ 	.word	index@(_Z11exp1_kernelPdPKdi)
        /*0008*/ 	.word	0x0000000e


	//----- nvinfo : EIATTR_FRAME_SIZE
	.align		4
.L_3:
        /*000c*/ 	.byte	0x04, 0x11
        /*000e*/ 	.short	(.L_5 - .L_4)
	.align		4
.L_4:
        /*0010*/ 	.word	index@(_Z11exp1_kernelPdPKdi)
        /*0014*/ 	.word	0x00000000


	//----- nvinfo : EIATTR_REGCOUNT
	.align		4
.L_5:
        /*0018*/ 	.byte	0x04, 0x2f
        /*001a*/ 	.short	(.L_7 - .L_6)
	.align		4
.L_6:
        /*001c*/ 	.word	index@(_Z11exp2_kernelPdPKdi)
        /*0020*/ 	.word	0x0000000c


	//----- nvinfo : EIATTR_FRAME_SIZE
	.align		4
.L_7:
        /*0024*/ 	.byte	0x04, 0x11
        /*0026*/ 	.short	(.L_9 - .L_8)
	.align		4
.L_8:
        /*0028*/ 	.word	index@(_Z11exp2_kernelPdPKdi)
        /*002c*/ 	.word	0x00000000


	//----- nvinfo : EIATTR_REGCOUNT
	.align		4
.L_9:
        /*0030*/ 	.byte	0x04, 0x2f
        /*0032*/ 	.short	(.L_11 - .L_10)
	.align		4
.L_10:
        /*0034*/ 	.word	index@(_Z11exp3_kernelPdPKdi)
        /*0038*/ 	.word	0x00000010


	//----- nvinfo : EIATTR_FRAME_SIZE
	.align		4
.L_11:
        /*003c*/ 	.byte	0x04, 0x11
        /*003e*/ 	.short	(.L_13 - .L_12)
	.align		4
.L_12:
        /*0040*/ 	.word	index@(_Z11exp3_kernelPdPKdi)
        /*0044*/ 	.word	0x00000000


	//----- nvinfo : EIATTR_REGCOUNT
	.align		4
.L_13:
        /*0048*/ 	.byte	0x04, 0x2f
        /*004a*/ 	.short	(.L_15 - .L_14)
	.align		4
.L_14:
        /*004c*/ 	.word	index@(_Z11exp4_kernelPdPKdi)
        /*0050*/ 	.word	0x00000010


	//----- nvinfo : EIATTR_FRAME_SIZE
	.align		4
.L_15:
        /*0054*/ 	.byte	0x04, 0x11
        /*0056*/ 	.short	(.L_17 - .L_16)
	.align		4
.L_16:
        /*0058*/ 	.word	index@(_Z11exp4_kernelPdPKdi)
        /*005c*/ 	.word	0x00000000


	//----- nvinfo : EIATTR_MIN_STACK_SIZE
	.align		4
.L_17:
        /*0060*/ 	.byte	0x04, 0x12
        /*0062*/ 	.short	(.L_19 - .L_18)
	.align		4
.L_18:
        /*0064*/ 	.word	index@(_Z11exp4_kernelPdPKdi)
        /*0068*/ 	.word	0x00000000


	//----- nvinfo : EIATTR_MIN_STACK_SIZE
	.align		4
.L_19:
        /*006c*/ 	.byte	0x04, 0x12
        /*006e*/ 	.short	(.L_21 - .L_20)
	.align		4
.L_20:
        /*0070*/ 	.word	index@(_Z11exp3_kernelPdPKdi)
        /*0074*/ 	.word	0x00000000


	//----- nvinfo : EIATTR_MIN_STACK_SIZE
	.align		4
.L_21:
        /*0078*/ 	.byte	0x04, 0x12
        /*007a*/ 	.short	(.L_23 - .L_22)
	.align		4
.L_22:
        /*007c*/ 	.word	index@(_Z11exp2_kernelPdPKdi)
        /*0080*/ 	.word	0x00000000


	//----- nvinfo : EIATTR_MIN_STACK_SIZE
	.align		4
.L_23:
        /*0084*/ 	.byte	0x04, 0x12
        /*0086*/ 	.short	(.L_25 - .L_24)
	.align		4
.L_24:
        /*0088*/ 	.word	index@(_Z11exp1_kernelPdPKdi)
        /*008c*/ 	.word	0x00000000
.L_25:


//--------------------- .nv.compat                --------------------------
	.section	.nv.compat,"",@"SHT_CUDA_COMPAT_INFO"
	.align	4
        /*0000*/ 	.byte	0x02, 0x09, 0x00, 0x00, 0x02, 0x02, 0x01, 0x00, 0x02, 0x05, 0x05, 0x00, 0x03, 0x07, 0x01, 0x01
        /*0010*/ 	.byte	0x02, 0x03, 0x00, 0x00, 0x02, 0x06, 0x01, 0x00, 0x04, 0x0b, 0x08, 0x00, 0x01, 0x00, 0x00, 0x00
        /*0020*/ 	.byte	0x00, 0x00, 0x00, 0x00


//--------------------- .nv.info._Z11exp4_kernelPdPKdi --------------------------
	.section	.nv.info._Z11exp4_kernelPdPKdi,"",@"SHT_CUDA_INFO"
	.sectionflags	@""
	.align	4


	//----- nvinfo : EIATTR_CUDA_API_VERSION
	.align		4
        /*0000*/ 	.byte	0x04, 0x37
        /*0002*/ 	.short	(.L_27 - .L_26)
.L_26:
        /*0004*/ 	.word	0x00000082


	//----- nvinfo : EIATTR_KPARAM_INFO
	.align		4
.L_27:
        /*0008*/ 	.byte	0x04, 0x17
        /*000a*/ 	.short	(.L_29 - .L_28)
.L_28:
        /*000c*/ 	.word	0x00000000
        /*0010*/ 	.short	0x0002
        /*0012*/ 	.short	0x0010
        /*0014*/ 	.byte	0x00, 0xf0, 0x11, 0x00


	//----- nvinfo : EIATTR_KPARAM_INFO
	.align		4
.L_29:
        /*0018*/ 	.byte	0x04, 0x17
        /*001a*/ 	.short	(.L_31 - .L_30)
.L_30:
        /*001c*/ 	.word	0x00000000
        /*0020*/ 	.short	0x0001
        /*0022*/ 	.short	0x0008
        /*0024*/ 	.byte	0x00, 0xf5, 0x21, 0x00


	//----- nvinfo : EIATTR_KPARAM_INFO
	.align		4
.L_31:
        /*0028*/ 	.byte	0x04, 0x17
        /*002a*/ 	.short	(.L_33 - .L_32)
.L_32:
        /*002c*/ 	.word	0x00000000
        /*0030*/ 	.short	0x0000
        /*0032*/ 	.short	0x0000
        /*0034*/ 	.byte	0x00, 0xf5, 0x21, 0x00


	//----- nvinfo : EIATTR_SPARSE_MMA_MASK
	.align		4
.L_33:
        /*0038*/ 	.byte	0x03, 0x50
        /*003a*/ 	.short	0x0000


	//----- nvinfo : EIATTR_MAXREG_COUNT
	.align		4
        /*003c*/ 	.byte	0x03, 0x1b
        /*003e*/ 	.short	0x00ff


	//----- nvinfo : EIATTR_MERCURY_ISA_VERSION
	.align		4
        /*0040*/ 	.byte	0x03, 0x5f
        /*0042*/ 	.short	0x0101


	//----- nvinfo : EIATTR_VRC_CTA_INIT_COUNT
	.align		4
        /*0044*/ 	.byte	0x02, 0x4a
	.zero		1
	.zero		1


	//----- nvinfo : EIATTR_EXIT_INSTR_OFFSETS
	.align		4
        /*0048*/ 	.byte	0x04, 0x1c
        /*004a*/ 	.short	(.L_35 - .L_34)


	//   ....[0]....
.L_34:
        /*004c*/ 	.word	0x00000070


	//   ....[1]....
        /*0050*/ 	.word	0x00000390


	//----- nvinfo : EIATTR_CRS_STACK_SIZE
	.align		4
.L_35:
        /*0054*/ 	.byte	0x04, 0x1e
        /*0056*/ 	.short	(.L_37 - .L_36)
.L_36:
        /*0058*/ 	.word	0x00000000


	//----- nvinfo : EIATTR_CBANK_PARAM_SIZE
	.align		4
.L_37:
        /*005c*/ 	.byte	0x03, 0x19
        /*005e*/ 	.short	0x0014


	//----- nvinfo : EIATTR_PARAM_CBANK
	.align		4
        /*0060*/ 	.byte	0x04, 0x0a
        /*0062*/ 	.short	(.L_39 - .L_38)
	.align		4
.L_38:
        /*0064*/ 	.word	index@(.nv.constant0._Z11exp4_kernelPdPKdi)
        /*0068*/ 	.short	0x0380
        /*006a*/ 	.short	0x0014


	//----- nvinfo : EIATTR_SW_WAR
	.align		4
.L_39:
        /*006c*/ 	.byte	0x04, 0x36
        /*006e*/ 	.short	(.L_41 - .L_40)
.L_40:
        /*0070*/ 	.word	0x00000008
.L_41:


//--------------------- .nv.info._Z11exp3_kernelPdPKdi --------------------------
	.section	.nv.info._Z11exp3_kernelPdPKdi,"",@"SHT_CUDA_INFO"
	.sectionflags	@""
	.align	4


	//----- nvinfo : EIATTR_CUDA_API_VERSION
	.align		4
        /*0000*/ 	.byte	0x04, 0x37
        /*0002*/ 	.short	(.L_43 - .L_42)
.L_42:
        /*0004*/ 	.word	0x00000082


	//----- nvinfo : EIATTR_KPARAM_INFO
	.align		4
.L_43:
        /*0008*/ 	.byte	0x04, 0x17
        /*000a*/ 	.short	(.L_45 - .L_44)
.L_44:
        /*000c*/ 	.word	0x00000000
        /*0010*/ 	.short	0x0002
        /*0012*/ 	.short	0x0010
        /*0014*/ 	.byte	0x00, 0xf0, 0x11, 0x00


	//----- nvinfo : EIATTR_KPARAM_INFO
	.align		4
.L_45:
        /*0018*/ 	.byte	0x04, 0x17
        /*001a*/ 	.short	(.L_47 - .L_46)
.L_46:
        /*001c*/ 	.word	0x00000000
        /*0020*/ 	.short	0x0001
        /*0022*/ 	.short	0x0008
        /*0024*/ 	.byte	0x00, 0xf5, 0x21, 0x00


	//----- nvinfo : EIATTR_KPARAM_INFO
	.align		4
.L_47:
        /*0028*/ 	.byte	0x04, 0x17
        /*002a*/ 	.short	(.L_49 - .L_48)
.L_48:
        /*002c*/ 	.word	0x00000000
        /*0030*/ 	.short	0x0000
        /*0032*/ 	.short	0x0000
        /*0034*/ 	.byte	0x00, 0xf5, 0x21, 0x00


	//----- nvinfo : EIATTR_SPARSE_MMA_MASK
	.align		4
.L_49:
        /*0038*/ 	.byte	0x03, 0x50
        /*003a*/ 	.short	0x0000


	//----- nvinfo : EIATTR_MAXREG_COUNT
	.align		4
        /*003c*/ 	.byte	0x03, 0x1b
        /*003e*/ 	.short	0x00ff


	//----- nvinfo : EIATTR_MERCURY_ISA_VERSION
	.align		4
        /*0040*/ 	.byte	0x03, 0x5f
        /*0042*/ 	.short	0x0101


	//----- nvinfo : EIATTR_VRC_CTA_INIT_COUNT
	.align		4
        /*0044*/ 	.byte	0x02, 0x4a
	.zero		1
	.zero		1


	//----- nvinfo : EIATTR_EXIT_INSTR_OFFSETS
	.align		4
        /*0048*/ 	.byte	0x04, 0x1c
        /*004a*/ 	.short	(.L_51 - .L_50)


	//   ....[0]....
.L_50:
        /*004c*/ 	.word	0x00000070


	//   ....[1]....
        /*0050*/ 	.word	0x00000360


	//----- nvinfo : EIATTR_CRS_STACK_SIZE
	.align		4
.L_51:
        /*0054*/ 	.byte	0x04, 0x1e
        /*0056*/ 	.short	(.L_53 - .L_52)
.L_52:
        /*0058*/ 	.word	0x00000000


	//----- nvinfo : EIATTR_CBANK_PARAM_SIZE
	.align		4
.L_53:
        /*005c*/ 	.byte	0x03, 0x19
        /*005e*/ 	.short	0x0014


	//----- nvinfo : EIATTR_PARAM_CBANK
	.align		4
        /*0060*/ 	.byte	0x04, 0x0a
        /*0062*/ 	.short	(.L_55 - .L_54)
	.align		4
.L_54:
        /*0064*/ 	.word	index@(.nv.constant0._Z11exp3_kernelPdPKdi)
        /*0068*/ 	.short	0x0380
        /*006a*/ 	.short	0x0014


	//----- nvinfo : EIATTR_SW_WAR
	.align		4
.L_55:
        /*006c*/ 	.byte	0x04, 0x36
        /*006e*/ 	.short	(.L_57 - .L_56)
.L_56:
        /*0070*/ 	.word	0x00000008
.L_57:


//--------------------- .nv.info._Z11exp2_kernelPdPKdi --------------------------
	.section	.nv.info._Z11exp2_kernelPdPKdi,"",@"SHT_CUDA_INFO"
	.sectionflags	@""
	.align	4


	//----- nvinfo : EIATTR_CUDA_API_VERSION
	.align		4
        /*0000*/ 	.byte	0x04, 0x37
        /*0002*/ 	.short	(.L_59 - .L_58)
.L_58:
        /*0004*/ 	.word	0x00000082


	//----- nvinfo : EIATTR_KPARAM_INFO
	.align		4
.L_59:
        /*0008*/ 	.byte	0x04, 0x17
        /*000a*/ 	.short	(.L_61 - .L_60)
.L_60:
        /*000c*/ 	.word	0x00000000
        /*0010*/ 	.short	0x0002
        /*0012*/ 	.short	0x0010
        /*0014*/ 	.byte	0x00, 0xf0, 0x11, 0x00


	//----- nvinfo : EIATTR_KPARAM_INFO
	.align		4
.L_61:
        /*0018*/ 	.byte	0x04, 0x17
        /*001a*/ 	.short	(.L_63 - .L_62)
.L_62:
        /*001c*/ 	.word	0x00000000
        /*0020*/ 	.short	0x0001
        /*0022*/ 	.short	0x0008
        /*0024*/ 	.byte	0x00, 0xf5, 0x21, 0x00


	//----- nvinfo : EIATTR_KPARAM_INFO
	.align		4
.L_63:
        /*0028*/ 	.byte	0x04, 0x17
        /*002a*/ 	.short	(.L_65 - .L_64)
.L_64:
        /*002c*/ 	.word	0x00000000
        /*0030*/ 	.short	0x0000
        /*0032*/ 	.short	0x0000
        /*0034*/ 	.byte	0x00, 0xf5, 0x21, 0x00


	//----- nvinfo : EIATTR_SPARSE_MMA_MASK
	.align		4
.L_65:
        /*0038*/ 	.byte	0x03, 0x50
        /*003a*/ 	.short	0x0000


	//----- nvinfo : EIATTR_MAXREG_COUNT
	.align		4
        /*003c*/ 	.byte	0x03, 0x1b
        /*003e*/ 	.short	0x00ff


	//----- nvinfo : EIATTR_MERCURY_ISA_VERSION
	.align		4
        /*0040*/ 	.byte	0x03, 0x5f
        /*0042*/ 	.short	0x0101


	//----- nvinfo : EIATTR_VRC_CTA_INIT_COUNT
	.align		4
        /*0044*/ 	.byte	0x02, 0x4a
	.zero		1
	.zero		1


	//----- nvinfo : EIATTR_EXIT_INSTR_OFFSETS
	.align		4
        /*0048*/ 	.byte	0x04, 0x1c
        /*004a*/ 	.short	(.L_67 - .L_66)


	//   ....[0]....
.L_66:
        /*004c*/ 	.word	0x00000070


	//   ....[1]....
        /*0050*/ 	.word	0x00000160


	//----- nvinfo : EIATTR_CBANK_PARAM_SIZE
	.align		4
.L_67:
        /*0054*/ 	.byte	0x03, 0x19
        /*0056*/ 	.short	0x0014


	//----- nvinfo : EIATTR_PARAM_CBANK
	.align		4
        /*0058*/ 	.byte	0x04, 0x0a
        /*005a*/ 	.short	(.L_69 - .L_68)
	.align		4
.L_68:
        /*005c*/ 	.word	index@(.nv.constant0._Z11exp2_kernelPdPKdi)
        /*0060*/ 	.short	0x0380
        /*0062*/ 	.short	0x0014


	//----- nvinfo : EIATTR_SW_WAR
	.align		4
.L_69:
        /*0064*/ 	.byte	0x04, 0x36
        /*0066*/ 	.short	(.L_71 - .L_70)
.L_70:
        /*0068*/ 	.word	0x00000008
.L_71:


//--------------------- .nv.info._Z11exp1_kernelPdPKdi --------------------------
	.section	.nv.info._Z11exp1_kernelPdPKdi,"",@"SHT_CUDA_INFO"
	.sectionflags	@""
	.align	4


	//----- nvinfo : EIATTR_CUDA_API_VERSION
	.align		4
        /*0000*/ 	.byte	0x04, 0x37
        /*0002*/ 	.short	(.L_73 - .L_72)
.L_72:
        /*0004*/ 	.word	0x00000082


	//----- nvinfo : EIATTR_KPARAM_INFO
	.align		4
.L_73:
        /*0008*/ 	.byte	0x04, 0x17
        /*000a*/ 	.short	(.L_75 - .L_74)
.L_74:
        /*000c*/ 	.word	0x00000000
        /*0010*/ 	.short	0x0002
        /*0012*/ 	.short	0x0010
        /*0014*/ 	.byte	0x00, 0xf0, 0x11, 0x00


	//----- nvinfo : EIATTR_KPARAM_INFO
	.align		4
.L_75:
        /*0018*/ 	.byte	0x04, 0x17
        /*001a*/ 	.short	(.L_77 - .L_76)
.L_76:
        /*001c*/ 	.word	0x00000000
        /*0020*/ 	.short	0x0001
        /*0022*/ 	.short	0x0008
        /*0024*/ 	.byte	0x00, 0xf5, 0x21, 0x00


	//----- nvinfo : EIATTR_KPARAM_INFO
	.align		4
.L_77:
        /*0028*/ 	.byte	0x04, 0x17
        /*002a*/ 	.short	(.L_79 - .L_78)
.L_78:
        /*002c*/ 	.word	0x00000000
        /*0030*/ 	.short	0x0000
        /*0032*/ 	.short	0x0000
        /*0034*/ 	.byte	0x00, 0xf5, 0x21, 0x00


	//----- nvinfo : EIATTR_SPARSE_MMA_MASK
	.align		4
.L_79:
        /*0038*/ 	.byte	0x03, 0x50
        /*003a*/ 	.short	0x0000


	//----- nvinfo : EIATTR_MAXREG_COUNT
	.align		4
        /*003c*/ 	.byte	0x03, 0x1b
        /*003e*/ 	.short	0x00ff


	//----- nvinfo : EIATTR_MERCURY_ISA_VERSION
	.align		4
        /*0040*/ 	.byte	0x03, 0x5f
        /*0042*/ 	.short	0x0101


	//----- nvinfo : EIATTR_VRC_CTA_INIT_COUNT
	.align		4
        /*0044*/ 	.byte	0x02, 0x4a
	.zero		1
	.zero		1


	//----- nvinfo : EIATTR_EXIT_INSTR_OFFSETS
	.align		4
        /*0048*/ 	.byte	0x04, 0x1c
        /*004a*/ 	.short	(.L_81 - .L_80)


	//   ....[0]....
.L_80:
        /*004c*/ 	.word	0x00000070


	//   ....[1]....
        /*0050*/ 	.word	0x000004a0


	//----- nvinfo : EIATTR_CRS_STACK_SIZE
	.align		4
.L_81:
        /*0054*/ 	.byte	0x04, 0x1e
        /*0056*/ 	.short	(.L_83 - .L_82)
.L_82:
        /*0058*/ 	.word	0x00000000


	//----- nvinfo : EIATTR_CBANK_PARAM_SIZE
	.align		4
.L_83:
        /*005c*/ 	.byte	0x03, 0x19
        /*005e*/ 	.short	0x0014


	//----- nvinfo : EIATTR_PARAM_CBANK
	.align		4
        /*0060*/ 	.byte	0x04, 0x0a
        /*0062*/ 	.short	(.L_85 - .L_84)
	.align		4
.L_84:
        /*0064*/ 	.word	index@(.nv.constant0._Z11exp1_kernelPdPKdi)
        /*0068*/ 	.short	0x0380
        /*006a*/ 	.short	0x0014


	//----- nvinfo : EIATTR_SW_WAR
	.align		4
.L_85:
        /*006c*/ 	.byte	0x04, 0x36
        /*006e*/ 	.short	(.L_87 - .L_86)
.L_86:
        /*0070*/ 	.word	0x00000008
.L_87:


//--------------------- .nv.callgraph             --------------------------
	.section	.nv.callgraph,"",@"SHT_CUDA_CALLGRAPH"
	.align	4
	.sectionentsize	8
	.align		4
        /*0000*/ 	.word	0x00000000
	.align		4
        /*0004*/ 	.word	0xffffffff
	.align		4
        /*0008*/ 	.word	0x00000000
	.align		4
        /*000c*/ 	.word	0xfffffffe
	.align		4
        /*0010*/ 	.word	0x00000000
	.align		4
        /*0014*/ 	.word	0xfffffffd
	.align		4
        /*0018*/ 	.word	0x00000000
	.align		4
        /*001c*/ 	.word	0xfffffffc


//--------------------- .nv.constant3             --------------------------
	.section	.nv.constant3,"a",@progbits
	.align	8
.nv.constant3:
	.type		c_tbl,@object
	.size		c_tbl,(.L_0 - c_tbl)
c_tbl:
	.zero		16384
.L_0:


//--------------------- .nv.constant4             --------------------------
	.section	.nv.constant4,"a",@progbits
	.align	8
	.align		8
.nv.constant4:
        /*0000*/ 	.dword	g_tbl


//--------------------- .text._Z11exp4_kernelPdPKdi --------------------------
	.section	.text._Z11exp4_kernelPdPKdi,"ax",@progbits
	.align	128
        .global         _Z11exp4_kernelPdPKdi
        .type           _Z11exp4_kernelPdPKdi,@function
        .size           _Z11exp4_kernelPdPKdi,(.L_x_10 - _Z11exp4_kernelPdPKdi)
        .other          _Z11exp4_kernelPdPKdi,@"STO_CUDA_ENTRY STV_DEFAULT"
_Z11exp4_kernelPdPKdi:
.text._Z11exp4_kernelPdPKdi:
[----:B------:R-:W-:Y:S01]  /*0000*/  LDC R1, c[0x0][0x37c] ;  /* 0x0000df00ff017b82 */ /* 0x000fe20000000800 */
[----:B------:R-:W0:Y:S07]  /*0010*/  S2R R9, SR_TID.X ;  /* 0x0000000000097919 */ /* 0x000e2e0000002100 */
[----:B------:R-:W0:Y:S01]  /*0020*/  S2UR UR4, SR_CTAID.X ;  /* 0x00000000000479c3 */ /* 0x000e220000002500 */
[----:B------:R-:W1:Y:S07]  /*0030*/  LDCU UR5, c[0x0][0x390] ;  /* 0x00007200ff0577ac */ /* 0x000e6e0008000800 */
[----:B------:R-:W0:Y:S02]  /*0040*/  LDC R0, c[0x0][0x360] ;  /* 0x0000d800ff007b82 */ /* 0x000e240000000800 */
[----:B0-----:R-:W-:-:S05]  /*0050*/  IMAD R9, R0, UR4, R9 ;  /* 0x0000000400097c24 */ /* 0x001fca000f8e0209 */
[----:B-1----:R-:W-:-:S13]  /*0060*/  ISETP.GE.AND P0, PT, R9, UR5, PT ;  /* 0x0000000509007c0c */ /* 0x002fda000bf06270 */
[----:B------:R-:W-:Y:S05]  /*0070*/  @P0 EXIT ;  /* 0x000000000000094d */ /* 0x000fea0003800000 */
[----:B------:R-:W0:Y:S01]  /*0080*/  LDC.64 R4, c[0x0][0x388] ;  /* 0x0000e200ff047b82 */ /* 0x000e220000000a00 */
[----:B------:R-:W1:Y:S07]  /*0090*/  LDCU.64 UR4, c[0x0][0x358] ;  /* 0x00006b00ff0477ac */ /* 0x000e6e0008000a00 */
[----:B------:R-:W2:Y:S01]  /*00a0*/  LDC.64 R2, c[0x0][0x380] ;  /* 0x0000e000ff027b82 */ /* 0x000ea20000000a00 */
[----:B0-----:R-:W-:-:S05]  /*00b0*/  IMAD.WIDE R4, R9, 0x8, R4 ;  /* 0x0000000809047825 */ /* 0x001fca00078e0204 */
[----:B-1----:R-:W3:Y:S01]  /*00c0*/  LDG.E.64 R6, desc[UR4][R4.64] ;  /* 0x0000000404067981 */ /* 0x002ee2000c1e1b00 */
[----:B------:R-:W-:Y:S01]  /*00d0*/  UMOV UR6, 0xdd7abcd2 ;  /* 0xdd7abcd200067882 */ /* 0x000fe20000000000 */
[----:B------:R-:W-:Y:S01]  /*00e0*/  UMOV UR7, 0x4086232b ;  /* 0x4086232b00077882 */ /* 0x000fe20000000000 */
[----:B------:R-:W-:Y:S01]  /*00f0*/  BSSY.RECONVERGENT B0, `(.L_x_0) ;  /* 0x0000028000007945 */ /* 0x000fe20003800200 */
[----:B--2---:R-:W-:Y:S01]  /*0100*/  IMAD.WIDE R2, R9, 0x8, R2 ;  /* 0x0000000809027825 */ /* 0x004fe200078e0202 */
[----:B------:R-:W-:Y:S01]  /*0110*/  CS2R R8, SRZ ;  /* 0x0000000000087805 */ /* 0x000fe2000001ff00 */
[----:B---3--:R-:W-:-:S14]  /*0120*/  DSETP.GTU.AND P0, PT, R6, -UR6, PT ;  /* 0x8000000606007e2a */ /* 0x008fdc000bf0c000 */
[----:B------:R-:W-:Y:S05]  /*0130*/  @!P0 BRA `(.L_x_1) ;  /* 0x00000000008c8947 */ /* 0x000fea0003800000 */
[----:B------:R-:W-:Y:S01]  /*0140*/  UMOV UR6, 0xfefa39ef ;  /* 0xfefa39ef00067882 */ /* 0x000fe20000000000 */
[----:B------:R-:W-:Y:S01]  /*0150*/  UMOV UR7, 0x40862e42 ;  /* 0x40862e4200077882 */ /* 0x000fe20000000000 */
[----:B------:R-:W-:Y:S01]  /*0160*/  IMAD.MOV.U32 R8, RZ, RZ, 0x0 ;  /* 0x00000000ff087424 */ /* 0x000fe200078e00ff */
[----:B------:R-:W-:Y:S01]  /*0170*/  DSETP.GE.AND P0, PT, R6, UR6, PT ;  /* 0x0000000606007e2a */ /* 0x000fe2000bf06000 */
[----:B------:R-:W-:-:S13]  /*0180*/  IMAD.MOV.U32 R9, RZ, RZ, 0x7ff00000 ;  /* 0x7ff00000ff097424 */ /* 0x000fda00078e00ff */
[----:B------:R-:W-:Y:S05]  /*0190*/  @P0 BRA `(.L_x_1) ;  /* 0x0000000000740947 */ /* 0x000fea0003800000 */
[----:B------:R-:W-:Y:S01]  /*01a0*/  IMAD.MOV.U32 R8, RZ, RZ, 0x652b82fe ;  /* 0x652b82feff087424 */ /* 0x000fe200078e00ff */
[----:B------:R-:W-:Y:S01]  /*01b0*/  MOV R9, 0x40a71547 ;  /* 0x40a7154700097802 */ /* 0x000fe20000000f00 */
[----:B------:R-:W0:Y:S05]  /*01c0*/  LDCU.64 UR6, c[0x4][URZ] ;  /* 0x01000000ff0677ac */ /* 0x000e2a0008000a00 */
[----:B------:R-:W-:-:S10]  /*01d0*/  DFMA R8, R6, R8, 6.75539944105574400000e+15 ;  /* 0x433800000608742b */ /* 0x000fd40000000008 */
[----:B------:R-:W-:-:S05]  /*01e0*/  IMAD.SHL.U32 R4, R8, 0x8, RZ ;  /* 0x0000000808047824 */ /* 0x000fca00078e00ff */
[----:B------:R-:W-:-:S04]  /*01f0*/  LOP3.LUT R4, R4, 0x3ff8, RZ, 0xc0, !PT ;  /* 0x00003ff804047812 */ /* 0x000fc800078ec0ff */
[----:B0-----:R-:W-:-:S05]  /*0200*/  IADD3 R4, P0, PT, R4, UR6, RZ ;  /* 0x0000000604047c10 */ /* 0x001fca000ff1e0ff */
[----:B------:R-:W-:-:S06]  /*0210*/  IMAD.X R5, RZ, RZ, UR7, P0 ;  /* 0x00000007ff057e24 */ /* 0x000fcc00080e06ff */
[----:B------:R-:W2:Y:S01]  /*0220*/  LDG.E.64 R4, desc[UR4][R4.64] ;  /* 0x0000000404047981 */ /* 0x000ea2000c1e1b00 */
[----:B------:R-:W-:Y:S01]  /*0230*/  DADD R10, R8, -6.75539944105574400000e+15 ;  /* 0xc3380000080a7429 */ /* 0x000fe20000000000 */
[----:B------:R-:W-:Y:S01]  /*0240*/  UMOV UR6, 0xfefa39ef ;  /* 0xfefa39ef00067882 */ /* 0x000fe20000000000 */
[----:B------:R-:W-:Y:S01]  /*0250*/  UMOV UR7, 0x3f362e42 ;  /* 0x3f362e4200077882 */ /* 0x000fe20000000000 */
[----:B------:R-:W-:Y:S02]  /*0260*/  SHF.L.U32 R8, R8, 0x9, RZ ;  /* 0x0000000908087819 */ /* 0x000fe400000006ff */
[----:B------:R-:W-:-:S03]  /*0270*/  IADD3 R9, P0, PT, RZ, RZ, RZ ;  /* 0x000000ffff097210 */ /* 0x000fc60007f1e0ff */
[----:B------:R-:W-:Y:S01]  /*0280*/  DFMA R10, R10, UR6, -R6 ;  /* 0x000000060a0a7c2b */ /* 0x000fe20008000806 */
[----:B------:R-:W-:Y:S01]  /*0290*/  UMOV UR6, 0x600dd3 ;  /* 0x00600dd300067882 */ /* 0x000fe20000000000 */
[----:B------:R-:W-:-:S06]  /*02a0*/  UMOV UR7, 0x40080000 ;  /* 0x4008000000077882 */ /* 0x000fcc0000000000 */
[C---:B------:R-:W-:Y:S01]  /*02b0*/  DADD R6, -R10.reuse, UR6 ;  /* 0x000000060a067e29 */ /* 0x040fe20008000100 */
[----:B------:R-:W-:Y:S01]  /*02c0*/  UMOV UR6, 0x55bb5fdb ;  /* 0x55bb5fdb00067882 */ /* 0x000fe20000000000 */
[----:B------:R-:W-:Y:S01]  /*02d0*/  DMUL R12, R10, R10 ;  /* 0x0000000a0a0c7228 */ /* 0x000fe20000000000 */
[----:B------:R-:W-:-:S07]  /*02e0*/  UMOV UR7, 0x3fc55555 ;  /* 0x3fc5555500077882 */ /* 0x000fce0000000000 */
[----:B------:R-:W-:-:S08]  /*02f0*/  DMUL R6, R6, R12 ;  /* 0x0000000c06067228 */ /* 0x000fd00000000000 */
[----:B------:R-:W-:Y:S01]  /*0300*/  DFMA R6, R6, UR6, -R10 ;  /* 0x0000000606067c2b */ /* 0x000fe2000800080a */
[----:B------:R-:W-:-:S04]  /*0310*/  LOP3.LUT R11, R8, 0xfff00000, RZ, 0xc0, !PT ;  /* 0xfff00000080b7812 */ /* 0x000fc800078ec0ff */
[----:B------:R-:W-:-:S03]  /*0320*/  IADD3.X R11, PT, PT, R11, 0x3ff00000, RZ, P0, !PT ;  /* 0x3ff000000b0b7810 */ /* 0x000fc600007fe4ff */
[----:B------:R-:W-:Y:S01]  /*0330*/  DADD R6, R6, 1 ;  /* 0x3ff0000006067429 */ /* 0x000fe20000000000 */
[----:B--2---:R-:W-:Y:S02]  /*0340*/  LOP3.LUT R8, R4, R9, RZ, 0xfc, !PT ;  /* 0x0000000904087212 */ /* 0x004fe400078efcff */
[----:B------:R-:W-:-:S06]  /*0350*/  LOP3.LUT R9, R5, R11, RZ, 0xfc, !PT ;  /* 0x0000000b05097212 */ /* 0x000fcc00078efcff */
[----:B------:R-:W-:-:S11]  /*0360*/  DMUL R8, R6, R8 ;  /* 0x0000000806087228 */ /* 0x000fd60000000000 */
.L_x_1:
[----:B------:R-:W-:Y:S05]  /*0370*/  BSYNC.RECONVERGENT B0 ;  /* 0x0000000000007941 */ /* 0x000fea0003800200 */
.L_x_0:
[----:B------:R-:W-:Y:S01]  /*0380*/  STG.E.64 desc[UR4][R2.64], R8 ;  /* 0x0000000802007986 */ /* 0x000fe2000c101b04 */
[----:B------:R-:W-:Y:S05]  /*0390*/  EXIT ;  /* 0x000000000000794d */ /* 0x000fea0003800000 */
.L_x_2:
[----:B------:R-:W-:-:S00]  /*03a0*/  BRA `(.L_x_2) ;  /* 0xfffffffc00fc7947 */ /* 0x000fc0000383ffff */
[----:B------:R-:W-:-:S00]  /*03b0*/  NOP ;  /* 0x0000000000007918 */ /* 0x000fc00000000000 */
        /* <DEDUP_REMOVED lines=12> */
.L_x_10:


//--------------------- .text._Z11exp3_kernelPdPKdi --------------------------
	.section	.text._Z11exp3_kernelPdPKdi,"ax",@progbits
	.align	128
        .global         _Z11exp3_kernelPdPKdi
        .type           _Z11exp3_kernelPdPKdi,@function
        .size           _Z11exp3_kernelPdPKdi,(.L_x_11 - _Z11exp3_kernelPdPKdi)
        .other          _Z11exp3_kernelPdPKdi,@"STO_CUDA_ENTRY STV_DEFAULT"
_Z11exp3_kernelPdPKdi:
.text._Z11exp3_kernelPdPKdi:
        /* <DEDUP_REMOVED lines=28> */
[----:B------:R-:W-:Y:S01]  /*01c0*/  UMOV UR6, 0xfefa39ef ;  /* 0xfefa39ef00067882 */ /* 0x000fe20000000000 */
[----:B------:R-:W-:-:S04]  /*01d0*/  UMOV UR7, 0x3f362e42 ;  /* 0x3f362e4200077882 */ /* 0x000fc80000000000 */
[----:B------:R-:W-:-:S08]  /*01e0*/  DFMA R8, R6, R8, 6.75539944105574400000e+15 ;  /* 0x433800000608742b */ /* 0x000fd00000000008 */
[----:B------:R-:W-:Y:S02]  /*01f0*/  DADD R10, R8, -6.75539944105574400000e+15 ;  /* 0xc3380000080a7429 */ /* 0x000fe40000000000 */
[C---:B------:R-:W-:Y:S01]  /*0200*/  IMAD.SHL.U32 R4, R8.reuse, 0x8, RZ ;  /* 0x0000000808047824 */ /* 0x040fe200078e00ff */
[----:B------:R-:W-:Y:S02]  /*0210*/  SHF.L.U32 R8, R8, 0x9, RZ ;  /* 0x0000000908087819 */ /* 0x000fe400000006ff */
[----:B------:R-:W-:Y:S02]  /*0220*/  IADD3 R9, P0, PT, RZ, RZ, RZ ;  /* 0x000000ffff097210 */ /* 0x000fe40007f1e0ff */
[----:B------:R-:W-:Y:S01]  /*0230*/  LOP3.LUT R4, R4, 0x3ff8, RZ, 0xc0, !PT ;  /* 0x00003ff804047812 */ /* 0x000fe200078ec0ff */
[----:B------:R-:W-:Y:S01]  /*0240*/  DFMA R10, R10, UR6, -R6 ;  /* 0x000000060a0a7c2b */ /* 0x000fe20008000806 */
[----:B------:R-:W-:Y:S01]  /*0250*/  UMOV UR6, 0x600dd3 ;  /* 0x00600dd300067882 */ /* 0x000fe20000000000 */
[----:B------:R-:W-:-:S03]  /*0260*/  UMOV UR7, 0x40080000 ;  /* 0x4008000000077882 */ /* 0x000fc60000000000 */
[----:B------:R-:W0:Y:S03]  /*0270*/  LDC.64 R4, c[0x3][R4] ;  /* 0x00c0000004047b82 */ /* 0x000e260000000a00 */
        /* <DEDUP_REMOVED lines=9> */
[----:B0-----:R-:W-:Y:S02]  /*0310*/  LOP3.LUT R8, R4, R9, RZ, 0xfc, !PT ;  /* 0x0000000904087212 */ /* 0x001fe400078efcff */
[----:B------:R-:W-:-:S06]  /*0320*/  LOP3.LUT R9, R5, R11, RZ, 0xfc, !PT ;  /* 0x0000000b05097212 */ /* 0x000fcc00078efcff */
[----:B------:R-:W-:-:S11]  /*0330*/  DMUL R8, R6, R8 ;  /* 0x0000000806087228 */ /* 0x000fd60000000000 */
.L_x_4:
[----:B------:R-:W-:Y:S05]  /*0340*/  BSYNC.RECONVERGENT B0 ;  /* 0x0000000000007941 */ /* 0x000fea0003800200 */
.L_x_3:
[----:B------:R-:W-:Y:S01]  /*0350*/  STG.E.64 desc[UR4][R2.64], R8 ;  /* 0x0000000802007986 */ /* 0x000fe2000c101b04 */
[----:B------:R-:W-:Y:S05]  /*0360*/  EXIT ;  /* 0x000000000000794d */ /* 0x000fea0003800000 */
.L_x_5:
        /* <DEDUP_REMOVED lines=9> */
.L_x_11:


//--------------------- .text._Z11exp2_kernelPdPKdi --------------------------
	.section	.text._Z11exp2_kernelPdPKdi,"ax",@progbits
	.align	128
        .global         _Z11exp2_kernelPdPKdi
        .type           _Z11exp2_kernelPdPKdi,@function
        .size           _Z11exp2_kernelPdPKdi,(.L_x_12 - _Z11exp2_kernelPdPKdi)
        .other          _Z11exp2_kernelPdPKdi,@"STO_CUDA_ENTRY STV_DEFAULT"
_Z11exp2_kernelPdPKdi:
.text._Z11exp2_kernelPdPKdi:
        /* <DEDUP_REMOVED lines=11> */
[----:B0-----:R-:W-:-:S06]  /*00b0*/  IMAD.WIDE R2, R9, 0x8, R2 ;  /* 0x0000000809027825 */ /* 0x001fcc00078e0202 */
[----:B-1----:R-:W3:Y:S01]  /*00c0*/  LDG.E.64 R2, desc[UR4][R2.64] ;  /* 0x0000000402027981 */ /* 0x002ee2000c1e1b00 */
[----:B--2---:R-:W-:Y:S01]  /*00d0*/  IMAD.WIDE R6, R9, 0x8, R6 ;  /* 0x0000000809067825 */ /* 0x004fe200078e0206 */
[----:B---3--:R-:W0:Y:S03]  /*00e0*/  F2F.F32.F64 R0, R2 ;  /* 0x0000000200007310 */ /* 0x008e260000301000 */
[----:B0-----:R-:W-:-:S05]  /*00f0*/  FMUL R0, R0, 1.4426950216293334961 ;  /* 0x3fb8aa3b00007820 */ /* 0x001fca0000400000 */
[----:B------:R-:W-:-:S13]  /*0100*/  FSETP.GEU.AND P0, PT, R0, -126, PT ;  /* 0xc2fc00000000780b */ /* 0x000fda0003f0e000 */
[----:B------:R-:W-:-:S04]  /*0110*/  @!P0 FMUL R0, R0, 0.5 ;  /* 0x3f00000000008820 */ /* 0x000fc80000400000 */
[----:B------:R-:W0:Y:S02]  /*0120*/  MUFU.EX2 R4, R0 ;  /* 0x0000000000047308 */ /* 0x000e240000000800 */
[----:B0-----:R-:W-:-:S06]  /*0130*/  @!P0 FMUL R4, R4, R4 ;  /* 0x0000000404048220 */ /* 0x001fcc0000400000 */
[----:B------:R-:W0:Y:S02]  /*0140*/  F2F.F64.F32 R4, R4 ;  /* 0x0000000400047310 */ /* 0x000e240000201800 */
[----:B0-----:R-:W-:Y:S01]  /*0150*/  STG.E.64 desc[UR4][R6.64], R4 ;  /* 0x0000000406007986 */ /* 0x001fe2000c101b04 */
[----:B------:R-:W-:Y:S05]  /*0160*/  EXIT ;  /* 0x000000000000794d */ /* 0x000fea0003800000 */
.L_x_6:
        /* <DEDUP_REMOVED lines=9> */
.L_x_12:


//--------------------- .text._Z11exp1_kernelPdPKdi --------------------------
	.section	.text._Z11exp1_kernelPdPKdi,"ax",@progbits
	.align	128
        .global         _Z11exp1_kernelPdPKdi
        .type           _Z11exp1_kernelPdPKdi,@function
        .size           _Z11exp1_kernelPdPKdi,(.L_x_13 - _Z11exp1_kernelPdPKdi)
        .other          _Z11exp1_kernelPdPKdi,@"STO_CUDA_ENTRY STV_DEFAULT"
_Z11exp1_kernelPdPKdi:
.text._Z11exp1_kernelPdPKdi:
        /* <DEDUP_REMOVED lines=9> */
[----:B------:R-:W1:Y:S01]  /*0090*/  LDCU.64 UR4, c[0x0][0x358] ;  /* 0x00006b00ff0477ac */ /* 0x000e620008000a00 */
[----:B------:R-:W-:Y:S02]  /*00a0*/  IMAD.MOV.U32 R4, RZ, RZ, 0x652b82fe ;  /* 0x652b82feff047424 */ /* 0x000fe400078e00ff */
[----:B------:R-:W-:Y:S01]  /*00b0*/  IMAD.MOV.U32 R5, RZ, RZ, 0x3ff71547 ;  /* 0x3ff71547ff057424 */ /* 0x000fe200078e00ff */
[----:B------:R-:W-:Y:S01]  /*00c0*/  UMOV UR6, 0xfefa39ef ;  /* 0xfefa39ef00067882 */ /* 0x000fe20000000000 */
[----:B------:R-:W-:Y:S02]  /*00d0*/  UMOV UR7, 0x3fe62e42 ;  /* 0x3fe62e4200077882 */ /* 0x000fe40000000000 */
[----:B------:R-:W2:Y:S01]  /*00e0*/  LDC.64 R10, c[0x0][0x380] ;  /* 0x0000e000ff0a7b82 */ /* 0x000ea20000000a00 */
[----:B0-----:R-:W-:-:S06]  /*00f0*/  IMAD.WIDE R2, R0, 0x8, R2 ;  /* 0x0000000800027825 */ /* 0x001fcc00078e0202 */
[----:B-1----:R-:W3:Y:S01]  /*0100*/  LDG.E.64 R2, desc[UR4][R2.64] ;  /* 0x0000000402027981 */ /* 0x002ee2000c1e1b00 */
[----:B------:R-:W-:Y:S01]  /*0110*/  BSSY.RECONVERGENT B0, `(.L_x_7) ;  /* 0x0000037000007945 */ /* 0x000fe20003800200 */
[----:B--2---:R-:W-:Y:S01]  /*0120*/  IMAD.WIDE R10, R0, 0x8, R10 ;  /* 0x00000008000a7825 */ /* 0x004fe200078e020a */
[----:B---3--:R-:W-:Y:S01]  /*0130*/  DFMA R4, R2, R4, 6.75539944105574400000e+15 ;  /* 0x433800000204742b */ /* 0x008fe20000000004 */
[----:B------:R-:W-:-:S07]  /*0140*/  FSETP.GEU.AND P0, PT, |R3|, 4.1917929649353027344, PT ;  /* 0x4086232b0300780b */ /* 0x000fce0003f0e200 */
[----:B------:R-:W-:-:S08]  /*0150*/  DADD R6, R4, -6.75539944105574400000e+15 ;  /* 0xc338000004067429 */ /* 0x000fd00000000000 */
[----:B------:R-:W-:Y:S01]  /*0160*/  DFMA R8, R6, -UR6, R2 ;  /* 0x8000000606087c2b */ /* 0x000fe20008000002 */
[----:B------:R-:W-:Y:S01]  /*0170*/  UMOV UR6, 0x3b39803f ;  /* 0x3b39803f00067882 */ /* 0x000fe20000000000 */
[----:B------:R-:W-:-:S06]  /*0180*/  UMOV UR7, 0x3c7abc9e ;  /* 0x3c7abc9e00077882 */ /* 0x000fcc0000000000 */
[----:B------:R-:W-:Y:S01]  /*0190*/  DFMA R6, R6, -UR6, R8 ;  /* 0x8000000606067c2b */ /* 0x000fe20008000008 */
[----:B------:R-:W-:Y:S01]  /*01a0*/  UMOV UR6, 0x69ce2bdf ;  /* 0x69ce2bdf00067882 */ /* 0x000fe20000000000 */
[----:B------:R-:W-:Y:S01]  /*01b0*/  IMAD.MOV.U32 R8, RZ, RZ, -0x35dec16 ;  /* 0xfca213eaff087424 */ /* 0x000fe200078e00ff */
[----:B------:R-:W-:Y:S01]  /*01c0*/  MOV R9, 0x3e928af3 ;  /* 0x3e928af300097802 */ /* 0x000fe20000000f00 */
[----:B------:R-:W-:-:S05]  /*01d0*/  UMOV UR7, 0x3e5ade15 ;  /* 0x3e5ade1500077882 */ /* 0x000fca0000000000 */
[----:B------:R-:W-:Y:S01]  /*01e0*/  DFMA R8, R6, UR6, R8 ;  /* 0x0000000606087c2b */ /* 0x000fe20008000008 */
[----:B------:R-:W-:Y:S01]  /*01f0*/  UMOV UR6, 0x62401315 ;  /* 0x6240131500067882 */ /* 0x000fe20000000000 */
[----:B------:R-:W-:-:S06]  /*0200*/  UMOV UR7, 0x3ec71dee ;  /* 0x3ec71dee00077882 */ /* 0x000fcc0000000000 */
[----:B------:R-:W-:Y:S01]  /*0210*/  DFMA R8, R6, R8, UR6 ;  /* 0x0000000606087e2b */ /* 0x000fe20008000008 */
        /* <DEDUP_REMOVED lines=20> */
[----:B------:R-:W-:-:S08]  /*0360*/  DFMA R8, R6, R8, UR6 ;  /* 0x0000000606087e2b */ /* 0x000fd00008000008 */
[----:B------:R-:W-:-:S08]  /*0370*/  DFMA R8, R6, R8, 1 ;  /* 0x3ff000000608742b */ /* 0x000fd00000000008 */
[----:B------:R-:W-:-:S10]  /*0380*/  DFMA R8, R6, R8, 1 ;  /* 0x3ff000000608742b */ /* 0x000fd40000000008 */
[----:B------:R-:W-:Y:S02]  /*0390*/  IMAD R7, R4, 0x100000, R9 ;  /* 0x0010000004077824 */ /* 0x000fe400078e0209 */
[----:B------:R-:W-:Y:S01]  /*03a0*/  IMAD.MOV.U32 R6, RZ, RZ, R8 ;  /* 0x000000ffff067224 */ /* 0x000fe200078e0008 */
[----:B------:R-:W-:Y:S06]  /*03b0*/  @!P0 BRA `(.L_x_8) ;  /* 0x0000000000308947 */ /* 0x000fec0003800000 */
[----:B------:R-:W-:Y:S01]  /*03c0*/  FSETP.GEU.AND P1, PT, |R3|, 4.2275390625, PT ;  /* 0x408748000300780b */ /* 0x000fe20003f2e200 */
[C---:B------:R-:W-:Y:S02]  /*03d0*/  DADD R6, R2.reuse, +INF ;  /* 0x7ff0000002067429 */ /* 0x040fe40000000000 */
[----:B------:R-:W-:-:S08]  /*03e0*/  DSETP.GEU.AND P0, PT, R2, RZ, PT ;  /* 0x000000ff0200722a */ /* 0x000fd00003f0e000 */
[----:B------:R-:W-:Y:S02]  /*03f0*/  FSEL R6, R6, RZ, P0 ;  /* 0x000000ff06067208 */ /* 0x000fe40000000000 */
[----:B------:R-:W-:Y:S02]  /*0400*/  @!P1 LEA.HI R0, R4, R4, RZ, 0x1 ;  /* 0x0000000404009211 */ /* 0x000fe400078f08ff */
[----:B------:R-:W-:Y:S02]  /*0410*/  FSEL R7, R7, RZ, P0 ;  /* 0x000000ff07077208 */ /* 0x000fe40000000000 */
[----:B------:R-:W-:-:S04]  /*0420*/  @!P1 SHF.R.S32.HI R3, RZ, 0x1, R0 ;  /* 0x00000001ff039819 */ /* 0x000fc80000011400 */
[----:B------:R-:W-:Y:S01]  /*0430*/  @!P1 IADD3 R2, PT, PT, R4, -R3, RZ ;  /* 0x8000000304029210 */ /* 0x000fe20007ffe0ff */
[----:B------:R-:W-:-:S03]  /*0440*/  @!P1 IMAD R9, R3, 0x100000, R9 ;  /* 0x0010000003099824 */ /* 0x000fc600078e0209 */
[----:B------:R-:W-:Y:S02]  /*0450*/  @!P1 LEA R3, R2, 0x3ff00000, 0x14 ;  /* 0x3ff0000002039811 */ /* 0x000fe400078ea0ff */
[----:B------:R-:W-:-:S06]  /*0460*/  @!P1 MOV R2, RZ ;  /* 0x000000ff00029202 */ /* 0x000fcc0000000f00 */
[----:B------:R-:W-:-:S11]  /*0470*/  @!P1 DMUL R6, R8, R2 ;  /* 0x0000000208069228 */ /* 0x000fd60000000000 */
.L_x_8:
[----:B------:R-:W-:Y:S05]  /*0480*/  BSYNC.RECONVERGENT B0 ;  /* 0x0000000000007941 */ /* 0x000fea0003800200 */
.L_x_7:
[----:B------:R-:W-:Y:S01]  /*0490*/  STG.E.64 desc[UR4][R10.64], R6 ;  /* 0x000000060a007986 */ /* 0x000fe2000c101b04 */
[----:B------:R-:W-:Y:S05]  /*04a0*/  EXIT ;  /* 0x000000000000794d */ /* 0x000fea0003800000 */
.L_x_9:
        /* <DEDUP_REMOVED lines=13> */
.L_x_13:


//--------------------- .nv.shared.reserved.0     --------------------------
	.section	.nv.shared.reserved.0,"aw",@nobits
	.weak		__nv_reservedSMEM_offset_0_alias
	.size		__nv_reservedSMEM_offset_0_alias, 0, 64
	.other		__nv_reservedSMEM_offset_0_alias,@"STO_CUDA_RESERVED_SHARED STV_DEFAULT"
__nv_reservedSMEM_offset_0_alias:
	.zero		0
	.zero		64


//--------------------- .nv.global                --------------------------
	.section	.nv.global,"aw",@nobits
	.align	8
.nv.global:
	.type		g_tbl,@object
	.size		g_tbl,(.L_1 - g_tbl)
g_tbl:
	.zero		16384
.L_1:


//--------------------- .nv.constant0._Z11exp4_kernelPdPKdi --------------------------
	.section	.nv.constant0._Z11exp4_kernelPdPKdi,"a",@progbits
	.sectionflags	@""
	.align	4
.nv.constant0._Z11exp4_kernelPdPKdi:
	.zero		916


//--------------------- .nv.constant0._Z11exp3_kernelPdPKdi --------------------------
	.section	.nv.constant0._Z11exp3_kernelPdPKdi,"a",@progbits
	.sectionflags	@""
	.align	4
.nv.constant0._Z11exp3_kernelPdPKdi:
	.zero		916


//--------------------- .nv.constant0._Z11exp2_kernelPdPKdi --------------------------
	.section	.nv.constant0._Z11exp2_kernelPdPKdi,"a",@progbits
	.sectionflags	@""
	.align	4
.nv.constant0._Z11exp2_kernelPdPKdi:
	.zero		916


//--------------------- .nv.constant0._Z11exp1_kernelPdPKdi --------------------------
	.section	.nv.constant0._Z11exp1_kernelPdPKdi,"a",@progbits
	.sectionflags	@""
	.align	4
.nv.constant0._Z11exp1_kernelPdPKdi:
	.zero		916


//--------------------- SYMBOLS --------------------------

	.type		.nv.reservedSmem.offset0,@object
	.size		.nv.reservedSmem.offset0,0x4
